	.headerflags	@"EF_CUDA_TEXMODE_UNIFIED EF_CUDA_64BIT_ADDRESS EF_CUDA_ACCELERATORS EF_CUDA_SM90 EF_CUDA_VIRTUAL_SM(EF_CUDA_SM90)"
	.elftype	@"ET_EXEC"


//--------------------- .nv.info                  --------------------------
	.section	.nv.info,"",@"SHT_CUDA_INFO"
	.align	4


	//----- nvinfo : EIATTR_REGCOUNT
	.align		4
        /*0000*/ 	.byte	0x04, 0x2f
        /*0002*/ 	.short	(.L_1 - .L_0)
	.align		4
.L_0:
        /*0004*/ 	.word	index@(triton_poi_fused_add_leaky_relu_8)
        /*0008*/ 	.word	0x0000000e


	//----- nvinfo : EIATTR_MIN_STACK_SIZE
	.align		4
.L_1:
        /*000c*/ 	.byte	0x04, 0x12
        /*000e*/ 	.short	(.L_3 - .L_2)
	.align		4
.L_2:
        /*0010*/ 	.word	index@(triton_poi_fused_add_leaky_relu_8)
        /*0014*/ 	.word	0x00000000


	//----- nvinfo : EIATTR_FRAME_SIZE
	.align		4
.L_3:
        /*0018*/ 	.byte	0x04, 0x11
        /*001a*/ 	.short	(.L_5 - .L_4)
	.align		4
.L_4:
        /*001c*/ 	.word	index@(triton_poi_fused_add_leaky_relu_8)
        /*0020*/ 	.word	0x00000000


	//----- nvinfo : EIATTR_MIN_STACK_SIZE
	.align		4
.L_5:
        /*0024*/ 	.byte	0x04, 0x12
        /*0026*/ 	.short	(.L_7 - .L_6)
	.align		4
.L_6:
        /*0028*/ 	.word	index@(triton_poi_fused_add_leaky_relu_8)
        /*002c*/ 	.word	0x00000000
.L_7:


//--------------------- .nv.info.triton_poi_fused_add_leaky_relu_8 --------------------------
	.section	.nv.info.triton_poi_fused_add_leaky_relu_8,"",@"SHT_CUDA_INFO"
	.sectionflags	@""
	.align	4


	//----- nvinfo : EIATTR_CUDA_API_VERSION
	.align		4
        /*0000*/ 	.byte	0x04, 0x37
        /*0002*/ 	.short	(.L_9 - .L_8)
.L_8:
        /*0004*/ 	.word	0x0000007c


	//----- nvinfo : EIATTR_KPARAM_INFO
	.align		4
.L_9:
        /*0008*/ 	.byte	0x04, 0x17
        /*000a*/ 	.short	(.L_11 - .L_10)
.L_10:
        /*000c*/ 	.word	0x00000000
        /*0010*/ 	.short	0x0003
        /*0012*/ 	.short	0x0018
        /*0014*/ 	.byte	0x00, 0xf0, 0x11, 0x00


	//----- nvinfo : EIATTR_KPARAM_INFO
	.align		4
.L_11:
        /*0018*/ 	.byte	0x04, 0x17
        /*001a*/ 	.short	(.L_13 - .L_12)
.L_12:
        /*001c*/ 	.word	0x00000000
        /*0020*/ 	.short	0x0002
        /*0022*/ 	.short	0x0010
        /*0024*/ 	.byte	0x00, 0xf4, 0x21, 0x00


	//----- nvinfo : EIATTR_KPARAM_INFO
	.align		4
.L_13:
        /*0028*/ 	.byte	0x04, 0x17
        /*002a*/ 	.short	(.L_15 - .L_14)
.L_14:
        /*002c*/ 	.word	0x00000000
        /*0030*/ 	.short	0x0001
        /*0032*/ 	.short	0x0008
        /*0034*/ 	.byte	0x00, 0xf4, 0x21, 0x00


	//----- nvinfo : EIATTR_KPARAM_INFO
	.align		4
.L_15:
        /*0038*/ 	.byte	0x04, 0x17
        /*003a*/ 	.short	(.L_17 - .L_16)
.L_16:
        /*003c*/ 	.word	0x00000000
        /*0040*/ 	.short	0x0000
        /*0042*/ 	.short	0x0000
        /*0044*/ 	.byte	0x00, 0xf4, 0x21, 0x00


	//----- nvinfo : EIATTR_SPARSE_MMA_MASK
	.align		4
.L_17:
        /*0048*/ 	.byte	0x03, 0x50
        /*004a*/ 	.short	0x0000


	//----- nvinfo : EIATTR_MAXREG_COUNT
	.align		4
        /*004c*/ 	.byte	0x03, 0x1b
        /*004e*/ 	.short	0x00ff


	//----- nvinfo : EIATTR_EXIT_INSTR_OFFSETS
	.align		4
        /*0050*/ 	.byte	0x04, 0x1c
        /*0052*/ 	.short	(.L_19 - .L_18)


	//   ....[0]....
.L_18:
        /*0054*/ 	.word	0x00000170


	//   ....[1]....
        /*0058*/ 	.word	0x00000190


	//----- nvinfo : EIATTR_REQNTID
	.align		4
.L_19:
        /*005c*/ 	.byte	0x04, 0x10
        /*005e*/ 	.short	(.L_21 - .L_20)
.L_20:
        /*0060*/ 	.word	0x00000080
        /*0064*/ 	.word	0x00000001
        /*0068*/ 	.word	0x00000001


	//----- nvinfo : EIATTR_CBANK_PARAM_SIZE
	.align		4
.L_21:
        /*006c*/ 	.byte	0x03, 0x19
        /*006e*/ 	.short	0x001c


	//----- nvinfo : EIATTR_PARAM_CBANK
	.align		4
        /*0070*/ 	.byte	0x04, 0x0a
        /*0072*/ 	.short	(.L_23 - .L_22)
	.align		4
.L_22:
        /*0074*/ 	.word	index@(.nv.constant0.triton_poi_fused_add_leaky_relu_8)
        /*0078*/ 	.short	0x0210
        /*007a*/ 	.short	0x001c


	//----- nvinfo : EIATTR_SW_WAR
	.align		4
.L_23:
        /*007c*/ 	.byte	0x04, 0x36
        /*007e*/ 	.short	(.L_25 - .L_24)
.L_24:
        /*0080*/ 	.word	0x00000008
.L_25:


//--------------------- .nv.callgraph             --------------------------
	.section	.nv.callgraph,"",@"SHT_CUDA_CALLGRAPH"
	.align	4
	.sectionentsize	8
	.align		4
        /*0000*/ 	.word	0x00000000
	.align		4
        /*0004*/ 	.word	0xffffffff
	.align		4
        /*0008*/ 	.word	0x00000000
	.align		4
        /*000c*/ 	.word	0xfffffffe
	.align		4
        /*0010*/ 	.word	0x00000000
	.align		4
        /*0014*/ 	.word	0xfffffffd
	.align		4
        /*0018*/ 	.word	0x00000000
	.align		4
        /*001c*/ 	.word	0xfffffffc


//--------------------- .text.triton_poi_fused_add_leaky_relu_8 --------------------------
	.section	.text.triton_poi_fused_add_leaky_relu_8,"ax",@progbits
	.align	128
        .global         triton_poi_fused_add_leaky_relu_8
        .type           triton_poi_fused_add_leaky_relu_8,@function
        .size           triton_poi_fused_add_leaky_relu_8,(.L_x_1 - triton_poi_fused_add_leaky_relu_8)
        .other          triton_poi_fused_add_leaky_relu_8,@"STO_CUDA_ENTRY STV_DEFAULT"
triton_poi_fused_add_leaky_relu_8:
.text.triton_poi_fused_add_leaky_relu_8:
[----:B------:R-:W0:Y:S02]  /*0000*/  LDC R1, c[0x0][0x28] ;  /* 0x00000a00ff017b82 */ /* 0x000e240000000800 */
[----:B------:R-:W1:Y:S01]  /*0010*/  S2R R0, SR_TID.X ;  /* 0x0000000000007919 */ /* 0x000e620000002100 */
[----:B------:R-:W2:Y:S01]  /*0020*/  LDC.64 R2, c[0x0][0x218] ;  /* 0x00008600ff027b82 */ /* 0x000ea20000000a00 */
[----:B------:R-:W-:Y:S01]  /*0030*/  IMAD.MOV.U32 R9, RZ, RZ, RZ ;  /* 0x000000ffff097224 */ /* 0x000fe200078e00ff */
[----:B------:R-:W-:Y:S01]  /*0040*/  ULDC.64 UR4, c[0x0][0x208] ;  /* 0x0000820000047ab9 */ /* 0x000fe20000000a00 */
[----:B------:R-:W3:Y:S01]  /*0050*/  S2R R7, SR_CTAID.X ;  /* 0x0000000000077919 */ /* 0x000ee20000002500 */
[----:B------:R-:W-:-:S04]  /*0060*/  ULDC.64 UR6, c[0x0][0x220] ;  /* 0x0000880000067ab9 */ /* 0x000fc80000000a00 */
[----:B------:R-:W4:Y:S01]  /*0070*/  LDC.64 R4, c[0x0][0x210] ;  /* 0x00008400ff047b82 */ /* 0x000f220000000a00 */
[----:B-1----:R-:W-:-:S05]  /*0080*/  LOP3.LUT R0, R0, 0x7f, RZ, 0xc0, !PT ;  /* 0x0000007f00007812 */ /* 0x002fca00078ec0ff */
[----:B---3--:R-:W-:Y:S01]  /*0090*/  IMAD R7, R7, 0x80, R0 ;  /* 0x0000008007077824 */ /* 0x008fe200078e0200 */
[----:B------:R-:W-:-:S03]  /*00a0*/  HFMA2.MMA R0, -RZ, RZ, 0, 0 ;  /* 0x00000000ff007435 */ /* 0x000fc600000001ff */
[C---:B--2---:R-:W-:Y:S01]  /*00b0*/  IMAD.WIDE R2, R7.reuse, 0x4, R2 ;  /* 0x0000000407027825 */ /* 0x044fe200078e0202 */
[----:B------:R-:W-:-:S03]  /*00c0*/  ISETP.GE.AND P1, PT, R7, 0x400, PT ;  /* 0x000004000700780c */ /* 0x000fc60003f26270 */
[----:B----4-:R-:W-:-:S10]  /*00d0*/  IMAD.WIDE R4, R7, 0x4, R4 ;  /* 0x0000000407047825 */ /* 0x010fd400078e0204 */
[----:B------:R-:W2:Y:S04]  /*00e0*/  @!P1 LDG.E R0, desc[UR4][R2.64] ;  /* 0x0000000402009981 */ /* 0x000ea8000c1e1900 */
[----:B------:R-:W2:Y:S01]  /*00f0*/  @!P1 LDG.E R9, desc[UR4][R4.64] ;  /* 0x0000000404099981 */ /* 0x000ea2000c1e1900 */
[----:B------:R-:W-:-:S04]  /*0100*/  IADD3 R6, P2, R7, UR6, RZ ;  /* 0x0000000607067c10 */ /* 0x000fc8000ff5e0ff */
[----:B------:R-:W-:Y:S02]  /*0110*/  LEA.HI.X.SX32 R7, R7, UR7, 0x1, P2 ;  /* 0x0000000707077c11 */ /* 0x000fe400090f0eff */
[----:B--2---:R-:W-:Y:S01]  /*0120*/  FSETP.GT.AND P0, PT, R0, -R9, PT ;  /* 0x800000090000720b */ /* 0x004fe20003f04000 */
[----:B------:R-:W-:-:S03]  /*0130*/  FADD R9, R9, R0 ;  /* 0x0000000009097221 */ /* 0x000fc60000000000 */
[----:B------:R-:W-:-:S05]  /*0140*/  SEL R11, RZ, 0x1, !P0 ;  /* 0x00000001ff0b7807 */ /* 0x000fca0004000000 */
[----:B------:R1:W-:Y:S04]  /*0150*/  @!P1 STG.E.U8 desc[UR4][R6.64], R11 ;  /* 0x0000000b06009986 */ /* 0x0003e8000c101104 */
[----:B------:R-:W-:Y:S01]  /*0160*/  @!P0 FMUL R9, R9, 0.0099999997764825820923 ;  /* 0x3c23d70a09098820 */ /* 0x000fe20000400000 */
[----:B------:R-:W-:Y:S06]  /*0170*/  @P1 EXIT ;  /* 0x000000000000194d */ /* 0x000fec0003800000 */
[----:B------:R-:W-:Y:S01]  /*0180*/  STG.E desc[UR4][R4.64], R9 ;  /* 0x0000000904007986 */ /* 0x000fe2000c101904 */
[----:B------:R-:W-:Y:S05]  /*0190*/  EXIT ;  /* 0x000000000000794d */ /* 0x000fea0003800000 */
.L_x_0:
[----:B------:R-:W-:-:S00]  /*01a0*/  BRA `(.L_x_0) ;  /* 0xfffffffc00fc7947 */ /* 0x000fc0000383ffff */
[----:B------:R-:W-:-:S00]  /*01b0*/  NOP ;  /* 0x0000000000007918 */ /* 0x000fc00000000000 */
        /* <DEDUP_REMOVED lines=12> */
.L_x_1:


//--------------------- .nv.constant0.triton_poi_fused_add_leaky_relu_8 --------------------------
	.section	.nv.constant0.triton_poi_fused_add_leaky_relu_8,"a",@progbits
	.sectionflags	@""
	.align	4
.nv.constant0.triton_poi_fused_add_leaky_relu_8:
	.zero		556
